//
// Generated by NVIDIA NVVM Compiler
//
// Compiler Build ID: CL-36424714
// Cuda compilation tools, release 13.0, V13.0.88
// Based on NVVM 20.0.0
//

.version 9.0
.target sm_100
.address_size 64

	// .globl	_Z3bfsPbS_S_ii

.visible .entry _Z3bfsPbS_S_ii(
	.param .u64 .ptr .align 1 _Z3bfsPbS_S_ii_param_0,
	.param .u64 .ptr .align 1 _Z3bfsPbS_S_ii_param_1,
	.param .u64 .ptr .align 1 _Z3bfsPbS_S_ii_param_2,
	.param .u32 _Z3bfsPbS_S_ii_param_3,
	.param .u32 _Z3bfsPbS_S_ii_param_4
)
{
	.reg .pred 	%p<4>;
	.reg .b16 	%rs<4>;
	.reg .b32 	%r<8>;
	.reg .b64 	%rd<13>;

	ld.param.u64 	%rd1, [_Z3bfsPbS_S_ii_param_0];
	ld.param.u64 	%rd2, [_Z3bfsPbS_S_ii_param_1];
	ld.param.u64 	%rd3, [_Z3bfsPbS_S_ii_param_2];
	ld.param.u32 	%r2, [_Z3bfsPbS_S_ii_param_3];
	ld.param.u32 	%r3, [_Z3bfsPbS_S_ii_param_4];
	mov.u32 	%r4, %ctaid.x;
	mov.u32 	%r5, %ntid.x;
	mov.u32 	%r6, %tid.x;
	mad.lo.s32 	%r1, %r4, %r5, %r6;
	setp.ge.s32 	%p1, %r1, %r2;
	@%p1 bra 	$L__BB0_4;
	cvta.to.global.u64 	%rd4, %rd1;
	mad.lo.s32 	%r7, %r3, %r2, %r1;
	cvt.s64.s32 	%rd5, %r7;
	add.s64 	%rd6, %rd4, %rd5;
	ld.global.u8 	%rs1, [%rd6];
	setp.eq.s16 	%p2, %rs1, 0;
	@%p2 bra 	$L__BB0_4;
	cvt.s64.s32 	%rd7, %r1;
	cvta.to.global.u64 	%rd8, %rd3;
	add.s64 	%rd9, %rd8, %rd7;
	ld.global.u8 	%rs2, [%rd9];
	setp.ne.s16 	%p3, %rs2, 0;
	@%p3 bra 	$L__BB0_4;
	cvta.to.global.u64 	%rd11, %rd2;
	add.s64 	%rd12, %rd11, %rd7;
	mov.b16 	%rs3, 1;
	st.global.u8 	[%rd12], %rs3;
$L__BB0_4:
	ret;

}


// ===== COMPILED SASS (sm_100) =====

	.target	sm_100

	.elftype	@"ET_EXEC"


//--------------------- .note.nv.tkinfo           --------------------------
	.section	.note.nv.tkinfo,"",@"SHT_NOTE"
	.sectionflags	@"SHF_NOTE_NV_TKINFO"
	.tkinfo
        /*0018*/ 	.word	0x00000002
        /*0030*/ 	.string	""
        /*0030*/ 	.string	"ptxas"
        /*0030*/ 	.string	"Cuda compilation tools, release 13.0, V13.0.88"
        /*0030*/ 	.string	"Build cuda_13.0.r13.0/compiler.36424714_0"
        /*0030*/ 	.string	"-arch sm_100 -m 64 "



//--------------------- .note.nv.cuinfo           --------------------------
	.section	.note.nv.cuinfo,"",@"SHT_NOTE"
	.sectionflags	@"SHF_NOTE_NV_CUINFO"
        /*0018*/ 	.short	0x0002
        /*001a*/ 	.short	0x0064
        /*001c*/ 	.short	0x0082
	.zero		2


//--------------------- .nv.info                  --------------------------
	.section	.nv.info,"",@"SHT_CUDA_INFO"
	.align	4


	//----- nvinfo : EIATTR_REGCOUNT
	.align		4
        /*0000*/ 	.byte	0x04, 0x2f
        /*0002*/ 	.short	(.L_1 - .L_0)
	.align		4
.L_0:
        /*0004*/ 	.word	index@(_Z3bfsPbS_S_ii)
        /*0008*/ 	.word	0x00000007


	//----- nvinfo : EIATTR_FRAME_SIZE
	.align		4
.L_1:
        /*000c*/ 	.byte	0x04, 0x11
        /*000e*/ 	.short	(.L_3 - .L_2)
	.align		4
.L_2:
        /*0010*/ 	.word	index@(_Z3bfsPbS_S_ii)
        /*0014*/ 	.word	0x00000000


	//----- nvinfo : EIATTR_MIN_STACK_SIZE
	.align		4
.L_3:
        /*0018*/ 	.byte	0x04, 0x12
        /*001a*/ 	.short	(.L_5 - .L_4)
	.align		4
.L_4:
        /*001c*/ 	.word	index@(_Z3bfsPbS_S_ii)
        /*0020*/ 	.word	0x00000000
.L_5:


//--------------------- .nv.compat                --------------------------
	.section	.nv.compat,"",@"SHT_CUDA_COMPAT_INFO"
	.align	4
        /*0000*/ 	.byte	0x02, 0x09, 0x00, 0x00, 0x02, 0x02, 0x01, 0x00, 0x02, 0x05, 0x05, 0x00, 0x03, 0x07, 0x01, 0x01
        /*0010*/ 	.byte	0x02, 0x03, 0x00, 0x00, 0x02, 0x06, 0x01, 0x00, 0x04, 0x0b, 0x08, 0x00, 0x09, 0x00, 0x00, 0x00
        /*0020*/ 	.byte	0x00, 0x00, 0x00, 0x00


//--------------------- .nv.info._Z3bfsPbS_S_ii   --------------------------
	.section	.nv.info._Z3bfsPbS_S_ii,"",@"SHT_CUDA_INFO"
	.sectionflags	@""
	.align	4


	//----- nvinfo : EIATTR_CUDA_API_VERSION
	.align		4
        /*0000*/ 	.byte	0x04, 0x37
        /*0002*/ 	.short	(.L_7 - .L_6)
.L_6:
        /*0004*/ 	.word	0x00000082


	//----- nvinfo : EIATTR_KPARAM_INFO
	.align		4
.L_7:
        /*0008*/ 	.byte	0x04, 0x17
        /*000a*/ 	.short	(.L_9 - .L_8)
.L_8:
        /*000c*/ 	.word	0x00000000
        /*0010*/ 	.short	0x0004
        /*0012*/ 	.short	0x001c
        /*0014*/ 	.byte	0x00, 0xf0, 0x11, 0x00


	//----- nvinfo : EIATTR_KPARAM_INFO
	.align		4
.L_9:
        /*0018*/ 	.byte	0x04, 0x17
        /*001a*/ 	.short	(.L_11 - .L_10)
.L_10:
        /*001c*/ 	.word	0x00000000
        /*0020*/ 	.short	0x0003
        /*0022*/ 	.short	0x0018
        /*0024*/ 	.byte	0x00, 0xf0, 0x11, 0x00


	//----- nvinfo : EIATTR_KPARAM_INFO
	.align		4
.L_11:
        /*0028*/ 	.byte	0x04, 0x17
        /*002a*/ 	.short	(.L_13 - .L_12)
.L_12:
        /*002c*/ 	.word	0x00000000
        /*0030*/ 	.short	0x0002
        /*0032*/ 	.short	0x0010
        /*0034*/ 	.byte	0x00, 0xf5, 0x21, 0x00


	//----- nvinfo : EIATTR_KPARAM_INFO
	.align		4
.L_13:
        /*0038*/ 	.byte	0x04, 0x17
        /*003a*/ 	.short	(.L_15 - .L_14)
.L_14:
        /*003c*/ 	.word	0x00000000
        /*0040*/ 	.short	0x0001
        /*0042*/ 	.short	0x0008
        /*0044*/ 	.byte	0x00, 0xf5, 0x21, 0x00


	//----- nvinfo : EIATTR_KPARAM_INFO
	.align		4
.L_15:
        /*0048*/ 	.byte	0x04, 0x17
        /*004a*/ 	.short	(.L_17 - .L_16)
.L_16:
        /*004c*/ 	.word	0x00000000
        /*0050*/ 	.short	0x0000
        /*0052*/ 	.short	0x0000
        /*0054*/ 	.byte	0x00, 0xf5, 0x21, 0x00


	//----- nvinfo : EIATTR_SPARSE_MMA_MASK
	.align		4
.L_17:
        /*0058*/ 	.byte	0x03, 0x50
        /*005a*/ 	.short	0x0000


	//----- nvinfo : EIATTR_MAXREG_COUNT
	.align		4
        /*005c*/ 	.byte	0x03, 0x1b
        /*005e*/ 	.short	0x00ff


	//----- nvinfo : EIATTR_MERCURY_ISA_VERSION
	.align		4
        /*0060*/ 	.byte	0x03, 0x5f
        /*0062*/ 	.short	0x0101


	//----- nvinfo : EIATTR_VRC_CTA_INIT_COUNT
	.align		4
        /*0064*/ 	.byte	0x02, 0x4a
	.zero		1
	.zero		1


	//----- nvinfo : EIATTR_EXIT_INSTR_OFFSETS
	.align		4
        /*0068*/ 	.byte	0x04, 0x1c
        /*006a*/ 	.short	(.L_19 - .L_18)


	//   ....[0]....
.L_18:
        /*006c*/ 	.word	0x00000070


	//   ....[1]....
        /*0070*/ 	.word	0x00000100


	//   ....[2]....
        /*0074*/ 	.word	0x00000170


	//   ....[3]....
        /*0078*/ 	.word	0x000001d0


	//----- nvinfo : EIATTR_CBANK_PARAM_SIZE
	.align		4
.L_19:
        /*007c*/ 	.byte	0x03, 0x19
        /*007e*/ 	.short	0x0020


	//----- nvinfo : EIATTR_PARAM_CBANK
	.align		4
        /*0080*/ 	.byte	0x04, 0x0a
        /*0082*/ 	.short	(.L_21 - .L_20)
	.align		4
.L_20:
        /*0084*/ 	.word	index@(.nv.constant0._Z3bfsPbS_S_ii)
        /*0088*/ 	.short	0x0380
        /*008a*/ 	.short	0x0020


	//----- nvinfo : EIATTR_SW_WAR
	.align		4
.L_21:
        /*008c*/ 	.byte	0x04, 0x36
        /*008e*/ 	.short	(.L_23 - .L_22)
.L_22:
        /*0090*/ 	.word	0x00000008
.L_23:


//--------------------- .nv.callgraph             --------------------------
	.section	.nv.callgraph,"",@"SHT_CUDA_CALLGRAPH"
	.align	4
	.sectionentsize	8
	.align		4
        /*0000*/ 	.word	0x00000000
	.align		4
        /*0004*/ 	.word	0xffffffff
	.align		4
        /*0008*/ 	.word	0x00000000
	.align		4
        /*000c*/ 	.word	0xfffffffe
	.align		4
        /*0010*/ 	.word	0x00000000
	.align		4
        /*0014*/ 	.word	0xfffffffd
	.align		4
        /*0018*/ 	.word	0x00000000
	.align		4
        /*001c*/ 	.word	0xfffffffc


//--------------------- .text._Z3bfsPbS_S_ii      --------------------------
	.section	.text._Z3bfsPbS_S_ii,"ax",@progbits
	.align	128
        .global         _Z3bfsPbS_S_ii
        .type           _Z3bfsPbS_S_ii,@function
        .size           _Z3bfsPbS_S_ii,(.L_x_1 - _Z3bfsPbS_S_ii)
        .other          _Z3bfsPbS_S_ii,@"STO_CUDA_ENTRY STV_DEFAULT"
_Z3bfsPbS_S_ii:
.text._Z3bfsPbS_S_ii:
[----:B------:R-:W-:Y:S01]  /*0000*/  LDC R1, c[0x0][0x37c] ;  /* 0x0000df00ff017b82 */ /* 0x000fe20000000800 */
[----:B------:R-:W0:Y:S07]  /*0010*/  S2R R3, SR_TID.X ;  /* 0x0000000000037919 */ /* 0x000e2e0000002100 */
[----:B------:R-:W0:Y:S01]  /*0020*/  S2UR UR4, SR_CTAID.X ;  /* 0x00000000000479c3 */ /* 0x000e220000002500 */
[----:B------:R-:W1:Y:S07]  /*0030*/  LDCU UR6, c[0x0][0x398] ;  /* 0x00007300ff0677ac */ /* 0x000e6e0008000800 */
[----:B------:R-:W0:Y:S02]  /*0040*/  LDC R0, c[0x0][0x360] ;  /* 0x0000d800ff007b82 */ /* 0x000e240000000800 */
[----:B0-----:R-:W-:-:S05]  /*0050*/  IMAD R0, R0, UR4, R3 ;  /* 0x0000000400007c24 */ /* 0x001fca000f8e0203 */
[----:B-1----:R-:W-:-:S13]  /*0060*/  ISETP.GE.AND P0, PT, R0, UR6, PT ;  /* 0x0000000600007c0c */ /* 0x002fda000bf06270 */
[----:B------:R-:W-:Y:S05]  /*0070*/  @P0 EXIT ;  /* 0x000000000000094d */ /* 0x000fea0003800000 */
[----:B------:R-:W0:Y:S01]  /*0080*/  LDC R3, c[0x0][0x39c] ;  /* 0x0000e700ff037b82 */ /* 0x000e220000000800 */
[----:B------:R-:W1:Y:S01]  /*0090*/  LDCU.64 UR8, c[0x0][0x380] ;  /* 0x00007000ff0877ac */ /* 0x000e620008000a00 */
[----:B------:R-:W2:Y:S01]  /*00a0*/  LDCU.64 UR4, c[0x0][0x358] ;  /* 0x00006b00ff0477ac */ /* 0x000ea20008000a00 */
[----:B0-----:R-:W-:-:S05]  /*00b0*/  IMAD R3, R3, UR6, R0 ;  /* 0x0000000603037c24 */ /* 0x001fca000f8e0200 */
[----:B-1----:R-:W-:-:S04]  /*00c0*/  IADD3 R2, P0, PT, R3, UR8, RZ ;  /* 0x0000000803027c10 */ /* 0x002fc8000ff1e0ff */
[----:B------:R-:W-:-:S05]  /*00d0*/  LEA.HI.X.SX32 R3, R3, UR9, 0x1, P0 ;  /* 0x0000000903037c11 */ /* 0x000fca00080f0eff */
[----:B--2---:R-:W2:Y:S02]  /*00e0*/  LDG.E.U8 R2, desc[UR4][R2.64] ;  /* 0x0000000402027981 */ /* 0x004ea4000c1e1100 */
[----:B--2---:R-:W-:-:S13]  /*00f0*/  ISETP.NE.AND P0, PT, R2, RZ, PT ;  /* 0x000000ff0200720c */ /* 0x004fda0003f05270 */
[----:B------:R-:W-:Y:S05]  /*0100*/  @!P0 EXIT ;  /* 0x000000000000894d */ /* 0x000fea0003800000 */
[----:B------:R-:W0:Y:S01]  /*0110*/  LDCU.64 UR6, c[0x0][0x390] ;  /* 0x00007200ff0677ac */ /* 0x000e220008000a00 */
[----:B------:R-:W-:Y:S02]  /*0120*/  SHF.R.S32.HI R4, RZ, 0x1f, R0 ;  /* 0x0000001fff047819 */ /* 0x000fe40000011400 */
[----:B0-----:R-:W-:-:S04]  /*0130*/  IADD3 R2, P0, PT, R0, UR6, RZ ;  /* 0x0000000600027c10 */ /* 0x001fc8000ff1e0ff */
[----:B------:R-:W-:-:S05]  /*0140*/  IADD3.X R3, PT, PT, R4, UR7, RZ, P0, !PT ;  /* 0x0000000704037c10 */ /* 0x000fca00087fe4ff */
[----:B------:R-:W2:Y:S02]  /*0150*/  LDG.E.U8 R2, desc[UR4][R2.64] ;  /* 0x0000000402027981 */ /* 0x000ea4000c1e1100 */
[----:B--2---:R-:W-:-:S13]  /*0160*/  ISETP.NE.AND P0, PT, R2, RZ, PT ;  /* 0x000000ff0200720c */ /* 0x004fda0003f05270 */
[----:B------:R-:W-:Y:S05]  /*0170*/  @P0 EXIT ;  /* 0x000000000000094d */ /* 0x000fea0003800000 */
[----:B------:R-:W0:Y:S02]  /*0180*/  LDCU.64 UR6, c[0x0][0x388] ;  /* 0x00007100ff0677ac */ /* 0x000e240008000a00 */
[----:B0-----:R-:W-:Y:S01]  /*0190*/  IADD3 R2, P0, PT, R0, UR6, RZ ;  /* 0x0000000600027c10 */ /* 0x001fe2000ff1e0ff */
[----:B------:R-:W-:-:S03]  /*01a0*/  IMAD.MOV.U32 R0, RZ, RZ, 0x1 ;  /* 0x00000001ff007424 */ /* 0x000fc600078e00ff */
[----:B------:R-:W-:-:S05]  /*01b0*/  IADD3.X R3, PT, PT, R4, UR7, RZ, P0, !PT ;  /* 0x0000000704037c10 */ /* 0x000fca00087fe4ff */
[----:B------:R-:W-:Y:S01]  /*01c0*/  STG.E.U8 desc[UR4][R2.64], R0 ;  /* 0x0000000002007986 */ /* 0x000fe2000c101104 */
[----:B------:R-:W-:Y:S05]  /*01d0*/  EXIT ;  /* 0x000000000000794d */ /* 0x000fea0003800000 */
.L_x_0:
[----:B------:R-:W-:-:S00]  /*01e0*/  BRA `(.L_x_0) ;  /* 0xfffffffc00fc7947 */ /* 0x000fc0000383ffff */
[----:B------:R-:W-:-:S00]  /*01f0*/  NOP ;  /* 0x0000000000007918 */ /* 0x000fc00000000000 */
        /* <DEDUP_REMOVED lines=8> */
.L_x_1:


//--------------------- .nv.shared.reserved.0     --------------------------
	.section	.nv.shared.reserved.0,"aw",@nobits
	.weak		__nv_reservedSMEM_offset_0_alias
	.size		__nv_reservedSMEM_offset_0_alias, 0, 64
	.other		__nv_reservedSMEM_offset_0_alias,@"STO_CUDA_RESERVED_SHARED STV_DEFAULT"
__nv_reservedSMEM_offset_0_alias:
	.zero		0
	.zero		64


//--------------------- .nv.constant0._Z3bfsPbS_S_ii --------------------------
	.section	.nv.constant0._Z3bfsPbS_S_ii,"a",@progbits
	.sectionflags	@""
	.align	4
.nv.constant0._Z3bfsPbS_S_ii:
	.zero		928


//--------------------- SYMBOLS --------------------------

	.type		.nv.reservedSmem.offset0,@object
	.size		.nv.reservedSmem.offset0,0x4
